	.headerflags	@"EF_CUDA_TEXMODE_UNIFIED EF_CUDA_64BIT_ADDRESS EF_CUDA_ACCELERATORS EF_CUDA_SM90 EF_CUDA_VIRTUAL_SM(EF_CUDA_SM90)"
	.elftype	@"ET_EXEC"


//--------------------- .nv.info                  --------------------------
	.section	.nv.info,"",@"SHT_CUDA_INFO"
	.align	4


	//----- nvinfo : EIATTR_REGCOUNT
	.align		4
        /*0000*/ 	.byte	0x04, 0x2f
        /*0002*/ 	.short	(.L_3 - .L_2)
	.align		4
.L_2:
        /*0004*/ 	.word	index@(triton_poi_fused__native_batch_norm_legit_no_training_convolution_relu_threshold_backward_42)
        /*0008*/ 	.word	0x00000020


	//----- nvinfo : EIATTR_MIN_STACK_SIZE
	.align		4
.L_3:
        /*000c*/ 	.byte	0x04, 0x12
        /*000e*/ 	.short	(.L_5 - .L_4)
	.align		4
.L_4:
        /*0010*/ 	.word	index@(triton_poi_fused__native_batch_norm_legit_no_training_convolution_relu_threshold_backward_42)
        /*0014*/ 	.word	0x00000000


	//----- nvinfo : EIATTR_FRAME_SIZE
	.align		4
.L_5:
        /*0018*/ 	.byte	0x04, 0x11
        /*001a*/ 	.short	(.L_7 - .L_6)
	.align		4
.L_6:
        /*001c*/ 	.word	index@(triton_poi_fused__native_batch_norm_legit_no_training_convolution_relu_threshold_backward_42)
        /*0020*/ 	.word	0x00000000


	//----- nvinfo : EIATTR_MIN_STACK_SIZE
	.align		4
.L_7:
        /*0024*/ 	.byte	0x04, 0x12
        /*0026*/ 	.short	(.L_9 - .L_8)
	.align		4
.L_8:
        /*0028*/ 	.word	index@(triton_poi_fused__native_batch_norm_legit_no_training_convolution_relu_threshold_backward_42)
        /*002c*/ 	.word	0x00000000
.L_9:


//--------------------- .nv.info.triton_poi_fused__native_batch_norm_legit_no_training_convolution_relu_threshold_backward_42 --------------------------
	.section	.nv.info.triton_poi_fused__native_batch_norm_legit_no_training_convolution_relu_threshold_backward_42,"",@"SHT_CUDA_INFO"
	.sectionflags	@""
	.align	4


	//----- nvinfo : EIATTR_CUDA_API_VERSION
	.align		4
        /*0000*/ 	.byte	0x04, 0x37
        /*0002*/ 	.short	(.L_11 - .L_10)
.L_10:
        /*0004*/ 	.word	0x0000007c


	//----- nvinfo : EIATTR_KPARAM_INFO
	.align		4
.L_11:
        /*0008*/ 	.byte	0x04, 0x17
        /*000a*/ 	.short	(.L_13 - .L_12)
.L_12:
        /*000c*/ 	.word	0x00000000
        /*0010*/ 	.short	0x0008
        /*0012*/ 	.short	0x0040
        /*0014*/ 	.byte	0x00, 0xf0, 0x11, 0x00


	//----- nvinfo : EIATTR_KPARAM_INFO
	.align		4
.L_13:
        /*0018*/ 	.byte	0x04, 0x17
        /*001a*/ 	.short	(.L_15 - .L_14)
.L_14:
        /*001c*/ 	.word	0x00000000
        /*0020*/ 	.short	0x0007
        /*0022*/ 	.short	0x0038
        /*0024*/ 	.byte	0x00, 0xf4, 0x21, 0x00


	//----- nvinfo : EIATTR_KPARAM_INFO
	.align		4
.L_15:
        /*0028*/ 	.byte	0x04, 0x17
        /*002a*/ 	.short	(.L_17 - .L_16)
.L_16:
        /*002c*/ 	.word	0x00000000
        /*0030*/ 	.short	0x0006
        /*0032*/ 	.short	0x0030
        /*0034*/ 	.byte	0x00, 0xf4, 0x21, 0x00


	//----- nvinfo : EIATTR_KPARAM_INFO
	.align		4
.L_17:
        /*0038*/ 	.byte	0x04, 0x17
        /*003a*/ 	.short	(.L_19 - .L_18)
.L_18:
        /*003c*/ 	.word	0x00000000
        /*0040*/ 	.short	0x0005
        /*0042*/ 	.short	0x0028
        /*0044*/ 	.byte	0x00, 0xf4, 0x21, 0x00


	//----- nvinfo : EIATTR_KPARAM_INFO
	.align		4
.L_19:
        /*0048*/ 	.byte	0x04, 0x17
        /*004a*/ 	.short	(.L_21 - .L_20)
.L_20:
        /*004c*/ 	.word	0x00000000
        /*0050*/ 	.short	0x0004
        /*0052*/ 	.short	0x0020
        /*0054*/ 	.byte	0x00, 0xf4, 0x21, 0x00


	//----- nvinfo : EIATTR_KPARAM_INFO
	.align		4
.L_21:
        /*0058*/ 	.byte	0x04, 0x17
        /*005a*/ 	.short	(.L_23 - .L_22)
.L_22:
        /*005c*/ 	.word	0x00000000
        /*0060*/ 	.short	0x0003
        /*0062*/ 	.short	0x0018
        /*0064*/ 	.byte	0x00, 0xf4, 0x21, 0x00


	//----- nvinfo : EIATTR_KPARAM_INFO
	.align		4
.L_23:
        /*0068*/ 	.byte	0x04, 0x17
        /*006a*/ 	.short	(.L_25 - .L_24)
.L_24:
        /*006c*/ 	.word	0x00000000
        /*0070*/ 	.short	0x0002
        /*0072*/ 	.short	0x0010
        /*0074*/ 	.byte	0x00, 0xf4, 0x21, 0x00


	//----- nvinfo : EIATTR_KPARAM_INFO
	.align		4
.L_25:
        /*0078*/ 	.byte	0x04, 0x17
        /*007a*/ 	.short	(.L_27 - .L_26)
.L_26:
        /*007c*/ 	.word	0x00000000
        /*0080*/ 	.short	0x0001
        /*0082*/ 	.short	0x0008
        /*0084*/ 	.byte	0x00, 0xf4, 0x21, 0x00


	//----- nvinfo : EIATTR_KPARAM_INFO
	.align		4
.L_27:
        /*0088*/ 	.byte	0x04, 0x17
        /*008a*/ 	.short	(.L_29 - .L_28)
.L_28:
        /*008c*/ 	.word	0x00000000
        /*0090*/ 	.short	0x0000
        /*0092*/ 	.short	0x0000
        /*0094*/ 	.byte	0x00, 0xf4, 0x21, 0x00


	//----- nvinfo : EIATTR_SPARSE_MMA_MASK
	.align		4
.L_29:
        /*0098*/ 	.byte	0x03, 0x50
        /*009a*/ 	.short	0x0000


	//----- nvinfo : EIATTR_MAXREG_COUNT
	.align		4
        /*009c*/ 	.byte	0x03, 0x1b
        /*009e*/ 	.short	0x00ff


	//----- nvinfo : EIATTR_EXIT_INSTR_OFFSETS
	.align		4
        /*00a0*/ 	.byte	0x04, 0x1c
        /*00a2*/ 	.short	(.L_31 - .L_30)


	//   ....[0]....
.L_30:
        /*00a4*/ 	.word	0x000009a0


	//----- nvinfo : EIATTR_REQNTID
	.align		4
.L_31:
        /*00a8*/ 	.byte	0x04, 0x10
        /*00aa*/ 	.short	(.L_33 - .L_32)
.L_32:
        /*00ac*/ 	.word	0x00000080
        /*00b0*/ 	.word	0x00000001
        /*00b4*/ 	.word	0x00000001


	//----- nvinfo : EIATTR_CBANK_PARAM_SIZE
	.align		4
.L_33:
        /*00b8*/ 	.byte	0x03, 0x19
        /*00ba*/ 	.short	0x0044


	//----- nvinfo : EIATTR_PARAM_CBANK
	.align		4
        /*00bc*/ 	.byte	0x04, 0x0a
        /*00be*/ 	.short	(.L_35 - .L_34)
	.align		4
.L_34:
        /*00c0*/ 	.word	index@(.nv.constant0.triton_poi_fused__native_batch_norm_legit_no_training_convolution_relu_threshold_backward_42)
        /*00c4*/ 	.short	0x0210
        /*00c6*/ 	.short	0x0044


	//----- nvinfo : EIATTR_SW_WAR
	.align		4
.L_35:
        /*00c8*/ 	.byte	0x04, 0x36
        /*00ca*/ 	.short	(.L_37 - .L_36)
.L_36:
        /*00cc*/ 	.word	0x00000008
.L_37:


//--------------------- .nv.callgraph             --------------------------
	.section	.nv.callgraph,"",@"SHT_CUDA_CALLGRAPH"
	.align	4
	.sectionentsize	8
	.align		4
        /*0000*/ 	.word	0x00000000
	.align		4
        /*0004*/ 	.word	0xffffffff
	.align		4
        /*0008*/ 	.word	0x00000000
	.align		4
        /*000c*/ 	.word	0xfffffffe
	.align		4
        /*0010*/ 	.word	0x00000000
	.align		4
        /*0014*/ 	.word	0xfffffffd
	.align		4
        /*0018*/ 	.word	0x00000000
	.align		4
        /*001c*/ 	.word	0xfffffffc


//--------------------- .nv.constant4             --------------------------
	.section	.nv.constant4,"a",@progbits
	.align	8
	.align		8
.nv.constant4:
        /*0000*/ 	.dword	_$_str
	.align		8
        /*0008*/ 	.dword	_$_str_$_2


//--------------------- .text.triton_poi_fused__native_batch_norm_legit_no_training_convolution_relu_threshold_backward_42 --------------------------
	.section	.text.triton_poi_fused__native_batch_norm_legit_no_training_convolution_relu_threshold_backward_42,"ax",@progbits
	.sectionflags	@"SHF_BARRIERS=1"
	.align	128
        .global         triton_poi_fused__native_batch_norm_legit_no_training_convolution_relu_threshold_backward_42
        .type           triton_poi_fused__native_batch_norm_legit_no_training_convolution_relu_threshold_backward_42,@function
        .size           triton_poi_fused__native_batch_norm_legit_no_training_convolution_relu_threshold_backward_42,(.L_x_1 - triton_poi_fused__native_batch_norm_legit_no_training_convolution_relu_threshold_backward_42)
        .other          triton_poi_fused__native_batch_norm_legit_no_training_convolution_relu_threshold_backward_42,@"STO_CUDA_ENTRY STV_DEFAULT"
triton_poi_fused__native_batch_norm_legit_no_training_convolution_relu_threshold_backward_42:
.text.triton_poi_fused__native_batch_norm_legit_no_training_convolution_relu_threshold_backward_42:
[----:B------:R-:W-:Y:S01]  /*0000*/  LDC R1, c[0x0][0x28] ;  /* 0x00000a00ff017b82 */ /* 0x000fe20000000800 */
[----:B------:R-:W1:Y:S07]  /*0010*/  S2R R16, SR_TID.X ;  /* 0x0000000000107919 */ /* 0x000e6e0000002100 */
[----:B------:R-:W2:Y:S01]  /*0020*/  LDC.64 R12, c[0x0][0x228] ;  /* 0x00008a00ff0c7b82 */ /* 0x000ea20000000a00 */
[----:B------:R-:W-:Y:S01]  /*0030*/  ULDC.64 UR6, c[0x0][0x208] ;  /* 0x0000820000067ab9 */ /* 0x000fe20000000a00 */
[----:B------:R-:W3:Y:S06]  /*0040*/  S2R R0, SR_CTAID.X ;  /* 0x0000000000007919 */ /* 0x000eec0000002500 */
[----:B------:R-:W4:Y:S08]  /*0050*/  LDC.64 R22, c[0x0][0x210] ;  /* 0x00008400ff167b82 */ /* 0x000f300000000a00 */
[----:B------:R-:W5:Y:S08]  /*0060*/  LDC.64 R28, c[0x0][0x218] ;  /* 0x00008600ff1c7b82 */ /* 0x000f700000000a00 */
[----:B------:R-:W2:Y:S08]  /*0070*/  LDC.64 R24, c[0x0][0x220] ;  /* 0x00008800ff187b82 */ /* 0x000eb00000000a00 */
[----:B------:R-:W5:Y:S01]  /*0080*/  LDC.64 R14, c[0x0][0x230] ;  /* 0x00008c00ff0e7b82 */ /* 0x000f620000000a00 */
[----:B-1----:R-:W-:-:S07]  /*0090*/  IMAD.SHL.U32 R2, R16, 0x8, RZ ;  /* 0x0000000810027824 */ /* 0x002fce00078e00ff */
[----:B------:R-:W1:Y:S01]  /*00a0*/  S2UR UR5, SR_CgaCtaId ;  /* 0x00000000000579c3 */ /* 0x000e620000008800 */
[----:B---3--:R-:W-:Y:S01]  /*00b0*/  IMAD.SHL.U32 R19, R0, 0x400, RZ ;  /* 0x0000040000137824 */ /* 0x008fe200078e00ff */
[----:B------:R-:W-:Y:S01]  /*00c0*/  SHF.R.S32.HI R3, RZ, 0x15, R0 ;  /* 0x00000015ff037819 */ /* 0x000fe20000011400 */
[----:B------:R-:W-:Y:S01]  /*00d0*/  UMOV UR4, 0x400 ;  /* 0x0000040000047882 */ /* 0x000fe20000000000 */
[----:B------:R-:W-:Y:S01]  /*00e0*/  LOP3.LUT R2, R2, 0x3f8, RZ, 0xc0, !PT ;  /* 0x000003f802027812 */ /* 0x000fe200078ec0ff */
[----:B------:R-:W-:Y:S01]  /*00f0*/  ULDC.64 UR8, c[0x0][0x248] ;  /* 0x0000920000087ab9 */ /* 0x000fe20000000a00 */
[----:B------:R-:W-:Y:S02]  /*0100*/  SGXT R3, R3, 0x1 ;  /* 0x000000010303781a */ /* 0x000fe40000000200 */
[----:B------:R-:W-:-:S04]  /*0110*/  LOP3.LUT R0, R19, R2, RZ, 0xfc, !PT ;  /* 0x0000000213007212 */ /* 0x000fc800078efcff */
[----:B------:R-:W-:-:S04]  /*0120*/  LEA.HI R3, R3, R0, RZ, 0xa ;  /* 0x0000000003037211 */ /* 0x000fc800078f50ff */
[----:B------:R-:W-:-:S04]  /*0130*/  SHF.R.S32.HI R3, RZ, 0xa, R3 ;  /* 0x0000000aff037819 */ /* 0x000fc80000011403 */
[----:B------:R-:W-:-:S04]  /*0140*/  LEA.HI R4, R3, R3, RZ, 0x7 ;  /* 0x0000000303047211 */ /* 0x000fc800078f38ff */
[----:B------:R-:W-:-:S05]  /*0150*/  LOP3.LUT R4, R4, 0xffffff80, RZ, 0xc0, !PT ;  /* 0xffffff8004047812 */ /* 0x000fca00078ec0ff */
[----:B------:R-:W-:-:S04]  /*0160*/  IMAD.IADD R17, R3, 0x1, -R4 ;  /* 0x0000000103117824 */ /* 0x000fc800078e0a04 */
[----:B--2---:R-:W-:-:S05]  /*0170*/  IMAD.WIDE R12, R17, 0x4, R12 ;  /* 0x00000004110c7825 */ /* 0x004fca00078e020c */
[----:B------:R2:W3:Y:S01]  /*0180*/  LDG.E.EL R21, desc[UR6][R12.64] ;  /* 0x000000060c157981 */ /* 0x0004e2000c2e1900 */
[----:B----4-:R-:W-:-:S04]  /*0190*/  IMAD.WIDE R26, R0, 0x4, R22 ;  /* 0x00000004001a7825 */ /* 0x010fc800078e0216 */
[C---:B-----5:R-:W-:Y:S01]  /*01a0*/  IMAD.WIDE R28, R17.reuse, 0x4, R28 ;  /* 0x00000004111c7825 */ /* 0x060fe200078e021c */
[----:B------:R-:W4:Y:S04]  /*01b0*/  LDG.E.128 R4, desc[UR6][R26.64] ;  /* 0x000000061a047981 */ /* 0x000f28000c1e1d00 */
[----:B------:R5:W4:Y:S01]  /*01c0*/  LDG.E.EL R3, desc[UR6][R28.64] ;  /* 0x000000061c037981 */ /* 0x000b22000c2e1900 */
[C---:B0-----:R-:W-:Y:S01]  /*01d0*/  IMAD.WIDE R24, R17.reuse, 0x4, R24 ;  /* 0x0000000411187825 */ /* 0x041fe200078e0218 */
[----:B--2---:R-:W0:Y:S02]  /*01e0*/  LDC.64 R12, c[0x0][0x238] ;  /* 0x00008e00ff0c7b82 */ /* 0x004e240000000a00 */
[----:B------:R-:W2:Y:S04]  /*01f0*/  LDG.E.128 R8, desc[UR6][R26.64+0x10] ;  /* 0x000010061a087981 */ /* 0x000ea8000c1e1d00 */
[----:B------:R0:W2:Y:S01]  /*0200*/  LDG.E.EL R20, desc[UR6][R24.64] ;  /* 0x0000000618147981 */ /* 0x0000a2000c2e1900 */
[----:B------:R-:W-:-:S04]  /*0210*/  IMAD.WIDE R14, R17, 0x4, R14 ;  /* 0x00000004110e7825 */ /* 0x000fc800078e020e */
[----:B0-----:R-:W-:Y:S02]  /*0220*/  IMAD.WIDE R12, R17, 0x4, R12 ;  /* 0x00000004110c7825 */ /* 0x001fe400078e020c */
[----:B------:R-:W2:Y:S04]  /*0230*/  LDG.E.EL R17, desc[UR6][R14.64] ;  /* 0x000000060e117981 */ /* 0x000ea8000c2e1900 */
[----:B------:R0:W2:Y:S01]  /*0240*/  LDG.E.EL R18, desc[UR6][R12.64] ;  /* 0x000000060c127981 */ /* 0x0000a2000c2e1900 */
[----:B-1----:R-:W-:Y:S01]  /*0250*/  UPRMT UR4, UR5, 0x654, UR4 ;  /* 0x0000065405047896 */ /* 0x002fe20008000004 */
[----:B------:R-:W-:Y:S01]  /*0260*/  IMAD.SHL.U32 R16, R16, 0x4, RZ ;  /* 0x0000000410107824 */ /* 0x000fe200078e00ff */
[----:B-----5:R-:W-:Y:S01]  /*0270*/  SHF.R.S32.HI R28, RZ, 0x1f, R19 ;  /* 0x0000001fff1c7819 */ /* 0x020fe20000011413 */
[----:B------:R-:W-:-:S03]  /*0280*/  IMAD.MOV.U32 R25, RZ, RZ, 0x3e800000 ;  /* 0x3e800000ff197424 */ /* 0x000fc600078e00ff */
[----:B------:R-:W-:Y:S02]  /*0290*/  LEA R2, R2, UR4, 0x2 ;  /* 0x0000000402027c11 */ /* 0x000fe4000f8e10ff */
[----:B------:R-:W-:Y:S01]  /*02a0*/  LOP3.LUT R16, R16, 0x1fc, RZ, 0xc0, !PT ;  /* 0x000001fc10107812 */ /* 0x000fe200078ec0ff */
[----:B---3--:R-:W-:-:S06]  /*02b0*/  FADD R21, R21, 9.9999997473787516356e-06 ;  /* 0x3727c5ac15157421 */ /* 0x008fcc0000000000 */
[----:B------:R-:W1:Y:S01]  /*02c0*/  MUFU.SQRT R21, R21 ;  /* 0x0000001500157308 */ /* 0x000e620000002000 */
[--C-:B----4-:R-:W-:Y:S01]  /*02d0*/  FADD R4, R4, R3.reuse ;  /* 0x0000000304047221 */ /* 0x110fe20000000000 */
[--C-:B------:R-:W-:Y:S01]  /*02e0*/  FADD R5, R5, R3.reuse ;  /* 0x0000000305057221 */ /* 0x100fe20000000000 */
[--C-:B------:R-:W-:Y:S01]  /*02f0*/  FADD R6, R6, R3.reuse ;  /* 0x0000000306067221 */ /* 0x100fe20000000000 */
[--C-:B------:R-:W-:Y:S01]  /*0300*/  FADD R7, R7, R3.reuse ;  /* 0x0000000307077221 */ /* 0x100fe20000000000 */
[--C-:B--2---:R-:W-:Y:S01]  /*0310*/  FADD R8, R8, R3.reuse ;  /* 0x0000000308087221 */ /* 0x104fe20000000000 */
[--C-:B------:R-:W-:Y:S01]  /*0320*/  FADD R9, R9, R3.reuse ;  /* 0x0000000309097221 */ /* 0x100fe20000000000 */
[--C-:B------:R-:W-:Y:S01]  /*0330*/  FADD R10, R10, R3.reuse ;  /* 0x000000030a0a7221 */ /* 0x100fe20000000000 */
[----:B------:R-:W-:Y:S01]  /*0340*/  FADD R11, R11, R3 ;  /* 0x000000030b0b7221 */ /* 0x000fe20000000000 */
[----:B------:R-:W-:Y:S01]  /*0350*/  STS.128 [R2], R4 ;  /* 0x0000000402007388 */ /* 0x000fe20000000c00 */
[----:B------:R-:W-:Y:S01]  /*0360*/  LEA R3, R16, UR4, 0x2 ;  /* 0x0000000410037c11 */ /* 0x000fe2000f8e10ff */
[C---:B------:R-:W-:Y:S01]  /*0370*/  FADD R27, -R20.reuse, R5 ;  /* 0x00000005141b7221 */ /* 0x040fe20000000100 */
[C---:B-1----:R-:W-:Y:S01]  /*0380*/  FSETP.GT.AND P0, PT, R21.reuse, 8.50705917302346158658e+37, PT ;  /* 0x7e8000001500780b */ /* 0x042fe20003f04000 */
[----:B------:R1:W-:Y:S01]  /*0390*/  STS.128 [R2+0x10], R8 ;  /* 0x0000100802007388 */ /* 0x0003e20000000c00 */
[----:B------:R-:W-:Y:S01]  /*03a0*/  FSETP.GEU.AND P1, PT, R21, 1.175494350822287508e-38, PT ;  /* 0x008000001500780b */ /* 0x000fe20003f2e000 */
[C---:B------:R-:W-:Y:S01]  /*03b0*/  FADD R29, -R20.reuse, R6 ;  /* 0x00000006141d7221 */ /* 0x040fe20000000100 */
[----:B------:R-:W-:Y:S01]  /*03c0*/  FSEL R25, R25, 1, P0 ;  /* 0x3f80000019197808 */ /* 0x000fe20000000000 */
[----:B------:R-:W-:Y:S01]  /*03d0*/  BAR.SYNC.DEFER_BLOCKING 0x0 ;  /* 0x0000000000007b1d */ /* 0x000fe20000010000 */
[----:B------:R-:W-:Y:S01]  /*03e0*/  FADD R26, -R20, R7 ;  /* 0x00000007141a7221 */ /* 0x000fe20000000100 */
[----:B------:R-:W-:-:S04]  /*03f0*/  LOP3.LUT R16, R19, R16, RZ, 0xfc, !PT ;  /* 0x0000001013107212 */ /* 0x000fc800078efcff */
[----:B------:R-:W-:Y:S01]  /*0400*/  ULDC.64 UR4, c[0x0][0x210] ;  /* 0x0000840000047ab9 */ /* 0x000fe20000000a00 */
[C---:B------:R-:W-:Y:S02]  /*0410*/  IMAD.SHL.U32 R19, R16.reuse, 0x4, RZ ;  /* 0x0000000410137824 */ /* 0x040fe400078e00ff */
[----:B------:R-:W-:Y:S01]  /*0420*/  @P0 FMUL R21, R21, 0.25 ;  /* 0x3e80000015150820 */ /* 0x000fe20000400000 */
[----:B------:R-:W-:-:S04]  /*0430*/  IMAD.WIDE R22, R16, 0x4, R22 ;  /* 0x0000000410167825 */ /* 0x000fc800078e0216 */
[----:B------:R-:W-:Y:S01]  /*0440*/  @!P1 FMUL R25, R25, 16777216 ;  /* 0x4b80000019199820 */ /* 0x000fe20000400000 */
[----:B------:R-:W-:Y:S01]  /*0450*/  SHF.L.U64.HI R28, R16, 0x2, R28 ;  /* 0x00000002101c7819 */ /* 0x000fe2000001021c */
[----:B------:R-:W-:Y:S01]  /*0460*/  @!P1 FMUL R21, R21, 16777216 ;  /* 0x4b80000015159820 */ /* 0x000fe20000400000 */
[C---:B-1----:R-:W-:Y:S01]  /*0470*/  FADD R8, -R20.reuse, R8 ;  /* 0x0000000814087221 */ /* 0x042fe20000000100 */
[C---:B------:R-:W-:Y:S01]  /*0480*/  FADD R9, -R20.reuse, R9 ;  /* 0x0000000914097221 */ /* 0x040fe20000000100 */
[C---:B------:R-:W-:Y:S01]  /*0490*/  FADD R11, -R20.reuse, R11 ;  /* 0x0000000b140b7221 */ /* 0x040fe20000000100 */
[----:B------:R1:W2:Y:S01]  /*04a0*/  MUFU.RCP R24, R21 ;  /* 0x0000001500187308 */ /* 0x0002a20000001000 */
[----:B0-----:R-:W0:Y:S01]  /*04b0*/  LDS.128 R12, [R3] ;  /* 0x00000000030c7984 */ /* 0x001e220000000c00 */
[----:B-1----:R-:W-:Y:S01]  /*04c0*/  FADD R21, -R20, R10 ;  /* 0x0000000a14157221 */ /* 0x002fe20000000100 */
[----:B--2---:R-:W-:Y:S01]  /*04d0*/  FMUL R24, R24, R25 ;  /* 0x0000001918187220 */ /* 0x004fe20000400000 */
[----:B------:R-:W-:Y:S01]  /*04e0*/  FADD R25, -R20, R4 ;  /* 0x0000000414197221 */ /* 0x000fe20000000100 */
[----:B------:R-:W-:Y:S01]  /*04f0*/  IADD3 R20, P0, R19, UR4, RZ ;  /* 0x0000000413147c10 */ /* 0x000fe2000ff1e0ff */
[----:B------:R-:W1:Y:S01]  /*0500*/  LDS.128 R4, [R3+0x800] ;  /* 0x0008000003047984 */ /* 0x000e620000000c00 */
[C---:B------:R-:W-:Y:S01]  /*0510*/  FMUL R10, R24.reuse, R29 ;  /* 0x0000001d180a7220 */ /* 0x040fe20000400000 */
[C---:B------:R-:W-:Y:S01]  /*0520*/  FMUL R29, R24.reuse, R21 ;  /* 0x00000015181d7220 */ /* 0x040fe20000400000 */
[C---:B------:R-:W-:Y:S01]  /*0530*/  FMUL R21, R24.reuse, R8 ;  /* 0x0000000818157220 */ /* 0x040fe20000400000 */
[C---:B------:R-:W-:Y:S01]  /*0540*/  FMUL R25, R24.reuse, R25 ;  /* 0x0000001918197220 */ /* 0x040fe20000400000 */
[C---:B------:R-:W-:Y:S01]  /*0550*/  FMUL R27, R24.reuse, R27 ;  /* 0x0000001b181b7220 */ /* 0x040fe20000400000 */
[C---:B------:R-:W-:Y:S01]  /*0560*/  FMUL R26, R24.reuse, R26 ;  /* 0x0000001a181a7220 */ /* 0x040fe20000400000 */
[----:B------:R-:W-:Y:S01]  /*0570*/  FMUL R9, R24, R9 ;  /* 0x0000000918097220 */ /* 0x000fe20000400000 */
[C-C-:B------:R-:W-:Y:S01]  /*0580*/  FFMA R25, R17.reuse, R25, R18.reuse ;  /* 0x0000001911197223 */ /* 0x140fe20000000012 */
[C-C-:B------:R-:W-:Y:S01]  /*0590*/  FFMA R10, R17.reuse, R10, R18.reuse ;  /* 0x0000000a110a7223 */ /* 0x140fe20000000012 */
[C-C-:B------:R-:W-:Y:S01]  /*05a0*/  FFMA R27, R17.reuse, R27, R18.reuse ;  /* 0x0000001b111b7223 */ /* 0x140fe20000000012 */
[----:B------:R-:W-:-:S02]  /*05b0*/  FFMA R29, R17, R29, R18 ;  /* 0x0000001d111d7223 */ /* 0x000fc40000000012 */
[----:B------:R-:W-:Y:S02]  /*05c0*/  FSETP.GEU.AND P6, PT, R25, RZ, PT ;  /* 0x000000ff1900720b */ /* 0x000fe40003fce000 */
[----:B------:R-:W-:Y:S02]  /*05d0*/  FSETP.GEU.AND P5, PT, R27, RZ, PT ;  /* 0x000000ff1b00720b */ /* 0x000fe40003fae000 */
[----:B------:R-:W-:Y:S02]  /*05e0*/  FSEL R8, R25, RZ, P6 ;  /* 0x000000ff19087208 */ /* 0x000fe40003000000 */
[----:B------:R-:W-:-:S04]  /*05f0*/  FSETP.GEU.AND P4, PT, R10, RZ, PT ;  /* 0x000000ff0a00720b */ /* 0x000fc80003f8e000 */
[----:B------:R-:W-:Y:S01]  /*0600*/  FSEL R10, R10, RZ, P4 ;  /* 0x000000ff0a0a7208 */ /* 0x000fe20002000000 */
[----:B0-----:R0:W-:Y:S02]  /*0610*/  STG.E.128 desc[UR6][R22.64], R12 ;  /* 0x0000000c16007986 */ /* 0x0011e4000c101d06 */
[C-C-:B0-----:R-:W-:Y:S01]  /*0620*/  FFMA R12, R17.reuse, R21, R18.reuse ;  /* 0x00000015110c7223 */ /* 0x141fe20000000012 */
[----:B------:R-:W-:Y:S01]  /*0630*/  IADD3.X R21, R28, UR5, RZ, P0, !PT ;  /* 0x000000051c157c10 */ /* 0x000fe200087fe4ff */
[----:B------:R-:W-:Y:S01]  /*0640*/  FMUL R15, R24, R11 ;  /* 0x0000000b180f7220 */ /* 0x000fe20000400000 */
[C-C-:B------:R-:W-:Y:S01]  /*0650*/  FFMA R11, R17.reuse, R26, R18.reuse ;  /* 0x0000001a110b7223 */ /* 0x140fe20000000012 */
[C-C-:B------:R-:W-:Y:S01]  /*0660*/  FFMA R13, R17.reuse, R9, R18.reuse ;  /* 0x00000009110d7223 */ /* 0x140fe20000000012 */
[----:B------:R-:W-:Y:S01]  /*0670*/  FSETP.GEU.AND P2, PT, R12, RZ, PT ;  /* 0x000000ff0c00720b */ /* 0x000fe20003f4e000 */
[----:B-1----:R0:W-:Y:S01]  /*0680*/  STG.E.128 desc[UR6][R20.64+0x800], R4 ;  /* 0x0008000414007986 */ /* 0x0021e2000c101d06 */
[----:B------:R-:W-:Y:S01]  /*0690*/  FFMA R15, R17, R15, R18 ;  /* 0x0000000f110f7223 */ /* 0x000fe20000000012 */
[----:B------:R-:W-:Y:S01]  /*06a0*/  FSETP.GEU.AND P3, PT, R11, RZ, PT ;  /* 0x000000ff0b00720b */ /* 0x000fe20003f6e000 */
[----:B------:R-:W-:Y:S01]  /*06b0*/  ULDC.64 UR4, c[0x0][0x240] ;  /* 0x0000900000047ab9 */ /* 0x000fe20000000a00 */
[----:B------:R-:W-:Y:S01]  /*06c0*/  BAR.SYNC.DEFER_BLOCKING 0x0 ;  /* 0x0000000000007b1d */ /* 0x000fe20000010000 */
[----:B------:R-:W-:-:S02]  /*06d0*/  FSETP.GEU.AND P1, PT, R13, RZ, PT ;  /* 0x000000ff0d00720b */ /* 0x000fc40003f2e000 */
[----:B------:R-:W-:Y:S02]  /*06e0*/  FSETP.GEU.AND P0, PT, R29, RZ, PT ;  /* 0x000000ff1d00720b */ /* 0x000fe40003f0e000 */
[----:B------:R-:W-:Y:S02]  /*06f0*/  FSETP.GEU.AND P6, PT, R15, RZ, PT ;  /* 0x000000ff0f00720b */ /* 0x000fe40003fce000 */
[----:B------:R-:W-:Y:S02]  /*0700*/  FSEL R9, R27, RZ, P5 ;  /* 0x000000ff1b097208 */ /* 0x000fe40002800000 */
[----:B------:R-:W-:Y:S02]  /*0710*/  FSEL R11, R11, RZ, P3 ;  /* 0x000000ff0b0b7208 */ /* 0x000fe40001800000 */
[----:B------:R-:W-:Y:S02]  /*0720*/  FSEL R12, R12, RZ, P2 ;  /* 0x000000ff0c0c7208 */ /* 0x000fe40001000000 */
[----:B------:R-:W-:Y:S01]  /*0730*/  FSEL R13, R13, RZ, P1 ;  /* 0x000000ff0d0d7208 */ /* 0x000fe20000800000 */
[----:B0-----:R-:W0:Y:S01]  /*0740*/  LDC.64 R4, c[0x0][0x240] ;  /* 0x00009000ff047b82 */ /* 0x001e220000000a00 */
[----:B------:R-:W-:-:S02]  /*0750*/  FSEL R14, R29, RZ, P0 ;  /* 0x000000ff1d0e7208 */ /* 0x000fc40000000000 */
[----:B------:R-:W-:Y:S02]  /*0760*/  FSEL R15, R15, RZ, P6 ;  /* 0x000000ff0f0f7208 */ /* 0x000fe40003000000 */
[----:B------:R-:W-:Y:S02]  /*0770*/  FSETP.GTU.AND P2, PT, R10, RZ, PT ;  /* 0x000000ff0a00720b */ /* 0x000fe40003f4c000 */
[----:B------:R-:W-:Y:S02]  /*0780*/  FSETP.GTU.AND P0, PT, R8, RZ, PT ;  /* 0x000000ff0800720b */ /* 0x000fe40003f0c000 */
[----:B------:R-:W-:Y:S01]  /*0790*/  SEL R7, RZ, 0x1, P2 ;  /* 0x00000001ff077807 */ /* 0x000fe20001000000 */
[----:B------:R1:W-:Y:S01]  /*07a0*/  STS.128 [R2], R8 ;  /* 0x0000000802007388 */ /* 0x0003e20000000c00 */
[----:B------:R-:W-:Y:S02]  /*07b0*/  FSETP.GTU.AND P1, PT, R9, RZ, PT ;  /* 0x000000ff0900720b */ /* 0x000fe40003f2c000 */
[----:B------:R-:W-:Y:S01]  /*07c0*/  FSETP.GTU.AND P4, PT, R14, RZ, PT ;  /* 0x000000ff0e00720b */ /* 0x000fe20003f8c000 */
[----:B------:R2:W-:Y:S01]  /*07d0*/  STS.128 [R2+0x10], R12 ;  /* 0x0000100c02007388 */ /* 0x0005e20000000c00 */
[----:B------:R-:W-:Y:S01]  /*07e0*/  BAR.SYNC.DEFER_BLOCKING 0x0 ;  /* 0x0000000000007b1d */ /* 0x000fe20000010000 */
[----:B------:R-:W-:-:S02]  /*07f0*/  FSETP.GTU.AND P2, PT, R15, RZ, PT ;  /* 0x000000ff0f00720b */ /* 0x000fc40003f4c000 */
[----:B------:R-:W-:Y:S02]  /*0800*/  FSETP.GTU.AND P3, PT, R11, RZ, PT ;  /* 0x000000ff0b00720b */ /* 0x000fe40003f6c000 */
[----:B------:R-:W-:Y:S01]  /*0810*/  SEL R6, RZ, 0x1, P4 ;  /* 0x00000001ff067807 */ /* 0x000fe20002000000 */
[----:B0-----:R-:W-:Y:S01]  /*0820*/  IMAD.WIDE R4, R16, 0x4, R4 ;  /* 0x0000000410047825 */ /* 0x001fe200078e0204 */
[----:B-1----:R-:W-:Y:S02]  /*0830*/  SEL R9, RZ, 0x1, P1 ;  /* 0x00000001ff097807 */ /* 0x002fe40000800000 */
[----:B------:R-:W-:Y:S02]  /*0840*/  FSETP.GTU.AND P1, PT, R13, RZ, PT ;  /* 0x000000ff0d00720b */ /* 0x000fe40003f2c000 */
[----:B--2---:R-:W-:Y:S02]  /*0850*/  SEL R2, RZ, 0x1, P0 ;  /* 0x00000001ff027807 */ /* 0x004fe40000000000 */
[----:B------:R-:W-:-:S02]  /*0860*/  FSETP.GTU.AND P0, PT, R12, RZ, PT ;  /* 0x000000ff0c00720b */ /* 0x000fc40003f0c000 */
[----:B------:R-:W-:Y:S02]  /*0870*/  SEL R8, RZ, 0x1, P3 ;  /* 0x00000001ff087807 */ /* 0x000fe40001800000 */
[----:B------:R-:W-:Y:S02]  /*0880*/  SEL R12, RZ, 0x1, P0 ;  /* 0x00000001ff0c7807 */ /* 0x000fe40000000000 */
[----:B------:R-:W-:Y:S02]  /*0890*/  PRMT R9, R2, 0x3340, R9 ;  /* 0x0000334002097816 */ /* 0x000fe40000000009 */
[----:B------:R-:W-:Y:S01]  /*08a0*/  PRMT R8, R7, 0x3340, R8 ;  /* 0x0000334007087816 */ /* 0x000fe20000000008 */
[----:B------:R-:W0:Y:S01]  /*08b0*/  LDS.128 R20, [R3] ;  /* 0x0000000003147984 */ /* 0x000e220000000c00 */
[----:B------:R-:W-:Y:S02]  /*08c0*/  IADD3 R2, P0, R19, UR4, RZ ;  /* 0x0000000413027c10 */ /* 0x000fe4000ff1e0ff */
[----:B------:R-:W-:Y:S01]  /*08d0*/  PRMT R8, R9, 0x5410, R8 ;  /* 0x0000541009087816 */ /* 0x000fe20000000008 */
[----:B------:R1:W2:Y:S02]  /*08e0*/  LDS.128 R24, [R3+0x800] ;  /* 0x0008000003187984 */ /* 0x0002a40000000c00 */
[----:B-1----:R-:W-:-:S04]  /*08f0*/  SEL R3, RZ, 0x1, P2 ;  /* 0x00000001ff037807 */ /* 0x002fc80001000000 */
[----:B------:R-:W-:Y:S02]  /*0900*/  PRMT R10, R6, 0x3340, R3 ;  /* 0x00003340060a7816 */ /* 0x000fe40000000003 */
[----:B------:R-:W-:Y:S02]  /*0910*/  SEL R3, RZ, 0x1, P1 ;  /* 0x00000001ff037807 */ /* 0x000fe40000800000 */
[----:B------:R-:W-:Y:S02]  /*0920*/  IADD3 R6, P1, R0, UR8, RZ ;  /* 0x0000000800067c10 */ /* 0x000fe4000ff3e0ff */
[----:B------:R-:W-:Y:S02]  /*0930*/  PRMT R11, R12, 0x3340, R3 ;  /* 0x000033400c0b7816 */ /* 0x000fe40000000003 */
[----:B------:R-:W-:Y:S02]  /*0940*/  IADD3.X R3, R28, UR5, RZ, P0, !PT ;  /* 0x000000051c037c10 */ /* 0x000fe400087fe4ff */
[----:B------:R-:W-:-:S02]  /*0950*/  LEA.HI.X.SX32 R7, R0, UR9, 0x1, P1 ;  /* 0x0000000900077c11 */ /* 0x000fc400088f0eff */
[----:B------:R-:W-:Y:S01]  /*0960*/  PRMT R9, R11, 0x5410, R10 ;  /* 0x000054100b097816 */ /* 0x000fe2000000000a */
[----:B0-----:R-:W-:Y:S04]  /*0970*/  STG.E.128 desc[UR6][R4.64], R20 ;  /* 0x0000001404007986 */ /* 0x001fe8000c101d06 */
[----:B--2---:R-:W-:Y:S04]  /*0980*/  STG.E.128 desc[UR6][R2.64+0x800], R24 ;  /* 0x0008001802007986 */ /* 0x004fe8000c101d06 */
[----:B------:R-:W-:Y:S01]  /*0990*/  STG.E.64 desc[UR6][R6.64], R8 ;  /* 0x0000000806007986 */ /* 0x000fe2000c101b06 */
[----:B------:R-:W-:Y:S05]  /*09a0*/  EXIT ;  /* 0x000000000000794d */ /* 0x000fea0003800000 */
.L_x_0:
[----:B------:R-:W-:-:S00]  /*09b0*/  BRA `(.L_x_0) ;  /* 0xfffffffc00fc7947 */ /* 0x000fc0000383ffff */
[----:B------:R-:W-:-:S00]  /*09c0*/  NOP ;  /* 0x0000000000007918 */ /* 0x000fc00000000000 */
        /* <DEDUP_REMOVED lines=11> */
.L_x_1:


//--------------------- .nv.global.init           --------------------------
	.section	.nv.global.init,"aw",@progbits
.nv.global.init:
	.type		_$_str,@object
	.size		_$_str,(_$_str_$_2 - _$_str)
_$_str:
        /*0000*/ 	.byte	0x5f, 0x5f, 0x43, 0x55, 0x44, 0x41, 0x5f, 0x46, 0x54, 0x5a, 0x00
	.type		_$_str_$_2,@object
	.size		_$_str_$_2,(.L_1 - _$_str_$_2)
_$_str_$_2:
        /*000b*/ 	.byte	0x5f, 0x5f, 0x43, 0x55, 0x44, 0x41, 0x5f, 0x50, 0x52, 0x45, 0x43, 0x5f, 0x53, 0x51, 0x52, 0x54
        /*001b*/ 	.byte	0x00
.L_1:


//--------------------- .nv.shared.triton_poi_fused__native_batch_norm_legit_no_training_convolution_relu_threshold_backward_42 --------------------------
	.section	.nv.shared.triton_poi_fused__native_batch_norm_legit_no_training_convolution_relu_threshold_backward_42,"aw",@nobits
	.sectionflags	@""
	.align	16
	.zero		1024


//--------------------- .nv.constant0.triton_poi_fused__native_batch_norm_legit_no_training_convolution_relu_threshold_backward_42 --------------------------
	.section	.nv.constant0.triton_poi_fused__native_batch_norm_legit_no_training_convolution_relu_threshold_backward_42,"a",@progbits
	.sectionflags	@""
	.align	4
.nv.constant0.triton_poi_fused__native_batch_norm_legit_no_training_convolution_relu_threshold_backward_42:
	.zero		596
